.version 8.7
.target sm_80
.address_size 64

.visible .entry encoder_fwd_kernel(
    .param .u64 p_out,
    .param .u64 p_inp,
    .param .u64 p_wte,
    .param .u64 p_wpe,
    .param .u32 p_B,
    .param .u32 p_T,
    .param .u32 p_C
)
{
    // --- Register Declarations ---
    .reg .pred  %p_guard;
    .reg .u32   %r_T, %r_C, %r_b, %r_t, %r_cvec, %r_flat_idx, %r_token_id;
    .reg .u32   %r_c_start_elems, %r_wte_offset_elems, %r_wpe_offset_elems, %r_out_offset_elems;
    .reg .u64   %rd_addr, %ptr_out, %ptr_inp, %ptr_wte, %ptr_wpe;
    .reg .f32   %f_wte<4>, %f_wpe<4>, %f_out<4>;

    // --- 1. Load Parameters & Convert Addresses ---
    ld.param.u64 %ptr_out, [p_out];
    ld.param.u64 %ptr_inp, [p_inp];
    ld.param.u64 %ptr_wte, [p_wte];
    ld.param.u64 %ptr_wpe, [p_wpe];
    ld.param.u32 %r_T, [p_T];
    ld.param.u32 %r_C, [p_C];
    
    cvta.to.global.u64 %ptr_out, %ptr_out;
    cvta.to.global.u64 %ptr_inp, %ptr_inp;
    cvta.to.global.u64 %ptr_wte, %ptr_wte;
    cvta.to.global.u64 %ptr_wpe, %ptr_wpe;

    // --- 2. Indexing and Guard Calculation ---
    mov.u32 %r_b, %ctaid.y;
    mov.u32 %r_t, %ctaid.x;
    mov.u32 %r_cvec, %tid.x;
    
    shl.b32 %r_c_start_elems, %r_cvec, 2; 
    setp.lt.u32 %p_guard, %r_c_start_elems, %r_C;
    @!%p_guard bra EXIT;

    // 3a. Get the token ID
    mad.lo.u32 %r_flat_idx, %r_b, %r_T, %r_t; 
    mad.wide.u32 %rd_addr, %r_flat_idx, 4, %ptr_inp;
    ld.global.u32 %r_token_id, [%rd_addr];

    // 3c. Load WPE vector using MAD
    mad.lo.u32 %r_wpe_offset_elems, %r_t, %r_C, %r_c_start_elems;
    mad.wide.u32 %rd_addr, %r_wpe_offset_elems, 4, %ptr_wpe;
    ld.global.nc.v4.f32 {%f_wpe0, %f_wpe1, %f_wpe2, %f_wpe3}, [%rd_addr];

    // 3b. Load WTE vector using MAD for efficient addressing
    mad.lo.u32 %r_wte_offset_elems, %r_token_id, %r_C, %r_c_start_elems;
    mad.wide.u32 %rd_addr, %r_wte_offset_elems, 4, %ptr_wte;
    ld.global.nc.v4.f32 {%f_wte0, %f_wte1, %f_wte2, %f_wte3}, [%rd_addr];

    // 3d. Computation
    add.f32 %f_out0, %f_wte0, %f_wpe0;
    add.f32 %f_out1, %f_wte1, %f_wpe1;
    add.f32 %f_out2, %f_wte2, %f_wpe2;
    add.f32 %f_out3, %f_wte3, %f_wpe3;

    // 3e. Store Result using MAD
    mad.lo.u32 %r_out_offset_elems, %r_flat_idx, %r_C, %r_c_start_elems;
    mad.wide.u32 %rd_addr, %r_out_offset_elems, 4, %ptr_out;
    st.global.v4.f32 [%rd_addr], {%f_out0, %f_out1, %f_out2, %f_out3};

EXIT:
    ret;
}


// ===== COMPILED SASS (sm_100) =====

	.target	sm_100

	.elftype	@"ET_EXEC"


//--------------------- .note.nv.tkinfo           --------------------------
	.section	.note.nv.tkinfo,"",@"SHT_NOTE"
	.sectionflags	@"SHF_NOTE_NV_TKINFO"
	.tkinfo
        /*0018*/ 	.word	0x00000002
        /*0030*/ 	.string	""
        /*0030*/ 	.string	"ptxas"
        /*0030*/ 	.string	"Cuda compilation tools, release 13.0, V13.0.88"
        /*0030*/ 	.string	"Build cuda_13.0.r13.0/compiler.36424714_0"
        /*0030*/ 	.string	"-arch sm_100 "



//--------------------- .note.nv.cuinfo           --------------------------
	.section	.note.nv.cuinfo,"",@"SHT_NOTE"
	.sectionflags	@"SHF_NOTE_NV_CUINFO"
        /*0018*/ 	.short	0x0002
        /*001a*/ 	.short	0x0050
        /*001c*/ 	.short	0x0082
	.zero		2


//--------------------- .nv.info                  --------------------------
	.section	.nv.info,"",@"SHT_CUDA_INFO"
	.align	4


	//----- nvinfo : EIATTR_REGCOUNT
	.align		4
        /*0000*/ 	.byte	0x04, 0x2f
        /*0002*/ 	.short	(.L_1 - .L_0)
	.align		4
.L_0:
        /*0004*/ 	.word	index@(encoder_fwd_kernel)
        /*0008*/ 	.word	0x00000012


	//----- nvinfo : EIATTR_FRAME_SIZE
	.align		4
.L_1:
        /*000c*/ 	.byte	0x04, 0x11
        /*000e*/ 	.short	(.L_3 - .L_2)
	.align		4
.L_2:
        /*0010*/ 	.word	index@(encoder_fwd_kernel)
        /*0014*/ 	.word	0x00000000


	//----- nvinfo : EIATTR_MIN_STACK_SIZE
	.align		4
.L_3:
        /*0018*/ 	.byte	0x04, 0x12
        /*001a*/ 	.short	(.L_5 - .L_4)
	.align		4
.L_4:
        /*001c*/ 	.word	index@(encoder_fwd_kernel)
        /*0020*/ 	.word	0x00000000
.L_5:


//--------------------- .nv.compat                --------------------------
	.section	.nv.compat,"",@"SHT_CUDA_COMPAT_INFO"
	.align	4
        /*0000*/ 	.byte	0x02, 0x09, 0x00, 0x00, 0x02, 0x02, 0x01, 0x00, 0x02, 0x05, 0x05, 0x00, 0x03, 0x07, 0x01, 0x01
        /*0010*/ 	.byte	0x02, 0x03, 0x00, 0x00, 0x02, 0x06, 0x01, 0x00, 0x04, 0x0b, 0x08, 0x00, 0x09, 0x00, 0x00, 0x00
        /*0020*/ 	.byte	0x00, 0x00, 0x00, 0x00


//--------------------- .nv.info.encoder_fwd_kernel --------------------------
	.section	.nv.info.encoder_fwd_kernel,"",@"SHT_CUDA_INFO"
	.sectionflags	@""
	.align	4


	//----- nvinfo : EIATTR_CUDA_API_VERSION
	.align		4
        /*0000*/ 	.byte	0x04, 0x37
        /*0002*/ 	.short	(.L_7 - .L_6)
.L_6:
        /*0004*/ 	.word	0x00000082


	//----- nvinfo : EIATTR_KPARAM_INFO
	.align		4
.L_7:
        /*0008*/ 	.byte	0x04, 0x17
        /*000a*/ 	.short	(.L_9 - .L_8)
.L_8:
        /*000c*/ 	.word	0x00000000
        /*0010*/ 	.short	0x0006
        /*0012*/ 	.short	0x0028
        /*0014*/ 	.byte	0x00, 0xf0, 0x11, 0x00


	//----- nvinfo : EIATTR_KPARAM_INFO
	.align		4
.L_9:
        /*0018*/ 	.byte	0x04, 0x17
        /*001a*/ 	.short	(.L_11 - .L_10)
.L_10:
        /*001c*/ 	.word	0x00000000
        /*0020*/ 	.short	0x0005
        /*0022*/ 	.short	0x0024
        /*0024*/ 	.byte	0x00, 0xf0, 0x11, 0x00


	//----- nvinfo : EIATTR_KPARAM_INFO
	.align		4
.L_11:
        /*0028*/ 	.byte	0x04, 0x17
        /*002a*/ 	.short	(.L_13 - .L_12)
.L_12:
        /*002c*/ 	.word	0x00000000
        /*0030*/ 	.short	0x0004
        /*0032*/ 	.short	0x0020
        /*0034*/ 	.byte	0x00, 0xf0, 0x11, 0x00


	//----- nvinfo : EIATTR_KPARAM_INFO
	.align		4
.L_13:
        /*0038*/ 	.byte	0x04, 0x17
        /*003a*/ 	.short	(.L_15 - .L_14)
.L_14:
        /*003c*/ 	.word	0x00000000
        /*0040*/ 	.short	0x0003
        /*0042*/ 	.short	0x0018
        /*0044*/ 	.byte	0x00, 0xf0, 0x21, 0x00


	//----- nvinfo : EIATTR_KPARAM_INFO
	.align		4
.L_15:
        /*0048*/ 	.byte	0x04, 0x17
        /*004a*/ 	.short	(.L_17 - .L_16)
.L_16:
        /*004c*/ 	.word	0x00000000
        /*0050*/ 	.short	0x0002
        /*0052*/ 	.short	0x0010
        /*0054*/ 	.byte	0x00, 0xf0, 0x21, 0x00


	//----- nvinfo : EIATTR_KPARAM_INFO
	.align		4
.L_17:
        /*0058*/ 	.byte	0x04, 0x17
        /*005a*/ 	.short	(.L_19 - .L_18)
.L_18:
        /*005c*/ 	.word	0x00000000
        /*0060*/ 	.short	0x0001
        /*0062*/ 	.short	0x0008
        /*0064*/ 	.byte	0x00, 0xf0, 0x21, 0x00


	//----- nvinfo : EIATTR_KPARAM_INFO
	.align		4
.L_19:
        /*0068*/ 	.byte	0x04, 0x17
        /*006a*/ 	.short	(.L_21 - .L_20)
.L_20:
        /*006c*/ 	.word	0x00000000
        /*0070*/ 	.short	0x0000
        /*0072*/ 	.short	0x0000
        /*0074*/ 	.byte	0x00, 0xf0, 0x21, 0x00


	//----- nvinfo : EIATTR_SPARSE_MMA_MASK
	.align		4
.L_21:
        /*0078*/ 	.byte	0x03, 0x50
        /*007a*/ 	.short	0x0000


	//----- nvinfo : EIATTR_MAXREG_COUNT
	.align		4
        /*007c*/ 	.byte	0x03, 0x1b
        /*007e*/ 	.short	0x00ff


	//----- nvinfo : EIATTR_MERCURY_ISA_VERSION
	.align		4
        /*0080*/ 	.byte	0x03, 0x5f
        /*0082*/ 	.short	0x0101


	//----- nvinfo : EIATTR_VRC_CTA_INIT_COUNT
	.align		4
        /*0084*/ 	.byte	0x02, 0x4a
	.zero		1
	.zero		1


	//----- nvinfo : EIATTR_EXIT_INSTR_OFFSETS
	.align		4
        /*0088*/ 	.byte	0x04, 0x1c
        /*008a*/ 	.short	(.L_23 - .L_22)


	//   ....[0]....
.L_22:
        /*008c*/ 	.word	0x00000050


	//   ....[1]....
        /*0090*/ 	.word	0x00000210


	//----- nvinfo : EIATTR_CBANK_PARAM_SIZE
	.align		4
.L_23:
        /*0094*/ 	.byte	0x03, 0x19
        /*0096*/ 	.short	0x002c


	//----- nvinfo : EIATTR_PARAM_CBANK
	.align		4
        /*0098*/ 	.byte	0x04, 0x0a
        /*009a*/ 	.short	(.L_25 - .L_24)
	.align		4
.L_24:
        /*009c*/ 	.word	index@(.nv.constant0.encoder_fwd_kernel)
        /*00a0*/ 	.short	0x0380
        /*00a2*/ 	.short	0x002c


	//----- nvinfo : EIATTR_SW_WAR
	.align		4
.L_25:
        /*00a4*/ 	.byte	0x04, 0x36
        /*00a6*/ 	.short	(.L_27 - .L_26)
.L_26:
        /*00a8*/ 	.word	0x00000008
.L_27:


//--------------------- .nv.callgraph             --------------------------
	.section	.nv.callgraph,"",@"SHT_CUDA_CALLGRAPH"
	.align	4
	.sectionentsize	8
	.align		4
        /*0000*/ 	.word	0x00000000
	.align		4
        /*0004*/ 	.word	0xffffffff
	.align		4
        /*0008*/ 	.word	0x00000000
	.align		4
        /*000c*/ 	.word	0xfffffffe
	.align		4
        /*0010*/ 	.word	0x00000000
	.align		4
        /*0014*/ 	.word	0xfffffffd
	.align		4
        /*0018*/ 	.word	0x00000000
	.align		4
        /*001c*/ 	.word	0xfffffffc


//--------------------- .text.encoder_fwd_kernel  --------------------------
	.section	.text.encoder_fwd_kernel,"ax",@progbits
	.align	128
        .global         encoder_fwd_kernel
        .type           encoder_fwd_kernel,@function
        .size           encoder_fwd_kernel,(.L_x_1 - encoder_fwd_kernel)
        .other          encoder_fwd_kernel,@"STO_CUDA_ENTRY STV_DEFAULT"
encoder_fwd_kernel:
.text.encoder_fwd_kernel:
[----:B------:R-:W-:Y:S01]  /*0000*/  LDC R1, c[0x0][0x37c] ;  /* 0x0000df00ff017b82 */ /* 0x000fe20000000800 */
[----:B------:R-:W0:Y:S01]  /*0010*/  S2R R0, SR_TID.X ;  /* 0x0000000000007919 */ /* 0x000e220000002100 */
[----:B------:R-:W1:Y:S01]  /*0020*/  LDCU UR7, c[0x0][0x3a8] ;  /* 0x00007500ff0777ac */ /* 0x000e620008000800 */
[----:B0-----:R-:W-:-:S04]  /*0030*/  SHF.L.U32 R0, R0, 0x2, RZ ;  /* 0x0000000200007819 */ /* 0x001fc800000006ff */
[----:B-1----:R-:W-:-:S13]  /*0040*/  ISETP.GE.U32.AND P0, PT, R0, UR7, PT ;  /* 0x0000000700007c0c */ /* 0x002fda000bf06070 */
[----:B------:R-:W-:Y:S05]  /*0050*/  @P0 EXIT ;  /* 0x000000000000094d */ /* 0x000fea0003800000 */
[----:B------:R-:W0:Y:S01]  /*0060*/  S2R R5, SR_CTAID.X ;  /* 0x0000000000057919 */ /* 0x000e220000002500 */
[----:B------:R-:W0:Y:S01]  /*0070*/  S2UR UR6, SR_CTAID.Y ;  /* 0x00000000000679c3 */ /* 0x000e220000002600 */
[----:B------:R-:W1:Y:S01]  /*0080*/  LDCU.64 UR4, c[0x0][0x358] ;  /* 0x00006b00ff0477ac */ /* 0x000e620008000a00 */
[----:B------:R-:W2:Y:S06]  /*0090*/  LDCU.128 UR8, c[0x0][0x390] ;  /* 0x00007200ff0877ac */ /* 0x000eac0008000c00 */
[----:B------:R-:W0:Y:S08]  /*00a0*/  LDC R2, c[0x0][0x3a4] ;  /* 0x0000e900ff027b82 */ /* 0x000e300000000800 */
[----:B------:R-:W3:Y:S08]  /*00b0*/  LDC.64 R6, c[0x0][0x388] ;  /* 0x0000e200ff067b82 */ /* 0x000ef00000000a00 */
[----:B------:R-:W4:Y:S01]  /*00c0*/  LDC.64 R14, c[0x0][0x380] ;  /* 0x0000e000ff0e7b82 */ /* 0x000f220000000a00 */
[----:B0-----:R-:W-:-:S05]  /*00d0*/  IMAD R13, R2, UR6, R5 ;  /* 0x00000006020d7c24 */ /* 0x001fca000f8e0205 */
[----:B---3--:R-:W-:-:S04]  /*00e0*/  LEA R2, P0, R13, R6, 0x2 ;  /* 0x000000060d027211 */ /* 0x008fc800078010ff */
[----:B------:R-:W-:-:S06]  /*00f0*/  LEA.HI.X R3, R13, R7, RZ, 0x2, P0 ;  /* 0x000000070d037211 */ /* 0x000fcc00000f14ff */
[----:B-1----:R-:W3:Y:S01]  /*0100*/  LDG.E R3, desc[UR4][R2.64] ;  /* 0x0000000402037981 */ /* 0x002ee2000c1e1900 */
[----:B------:R-:W-:-:S05]  /*0110*/  IMAD R5, R5, UR7, R0 ;  /* 0x0000000705057c24 */ /* 0x000fca000f8e0200 */
[----:B--2---:R-:W-:-:S04]  /*0120*/  LEA R4, P0, R5, UR10, 0x2 ;  /* 0x0000000a05047c11 */ /* 0x004fc8000f8010ff */
[----:B------:R-:W-:Y:S01]  /*0130*/  LEA.HI.X R5, R5, UR11, RZ, 0x2, P0 ;  /* 0x0000000b05057c11 */ /* 0x000fe200080f14ff */
[----:B---3--:R-:W-:-:S05]  /*0140*/  IMAD R6, R3, UR7, R0 ;  /* 0x0000000703067c24 */ /* 0x008fca000f8e0200 */
[----:B------:R-:W-:-:S04]  /*0150*/  LEA R8, P1, R6, UR8, 0x2 ;  /* 0x0000000806087c11 */ /* 0x000fc8000f8210ff */
[----:B------:R-:W-:Y:S02]  /*0160*/  LEA.HI.X R9, R6, UR9, RZ, 0x2, P1 ;  /* 0x0000000906097c11 */ /* 0x000fe400088f14ff */
[----:B------:R-:W2:Y:S04]  /*0170*/  LDG.E.128.CONSTANT R4, desc[UR4][R4.64] ;  /* 0x0000000404047981 */ /* 0x000ea8000c1e9d00 */
[----:B------:R-:W2:Y:S01]  /*0180*/  LDG.E.128.CONSTANT R8, desc[UR4][R8.64] ;  /* 0x0000000408087981 */ /* 0x000ea2000c1e9d00 */
[----:B------:R-:W-:-:S05]  /*0190*/  IMAD R0, R13, UR7, R0 ;  /* 0x000000070d007c24 */ /* 0x000fca000f8e0200 */
[----:B----4-:R-:W-:-:S04]  /*01a0*/  LEA R2, P0, R0, R14, 0x2 ;  /* 0x0000000e00027211 */ /* 0x010fc800078010ff */
[----:B------:R-:W-:Y:S01]  /*01b0*/  LEA.HI.X R3, R0, R15, RZ, 0x2, P0 ;  /* 0x0000000f00037211 */ /* 0x000fe200000f14ff */
[----:B--2---:R-:W-:Y:S01]  /*01c0*/  FADD R12, R4, R8 ;  /* 0x00000008040c7221 */ /* 0x004fe20000000000 */
[----:B------:R-:W-:Y:S01]  /*01d0*/  FADD R13, R5, R9 ;  /* 0x00000009050d7221 */ /* 0x000fe20000000000 */
[----:B------:R-:W-:Y:S01]  /*01e0*/  FADD R14, R6, R10 ;  /* 0x0000000a060e7221 */ /* 0x000fe20000000000 */
[----:B------:R-:W-:-:S05]  /*01f0*/  FADD R15, R7, R11 ;  /* 0x0000000b070f7221 */ /* 0x000fca0000000000 */
[----:B------:R-:W-:Y:S01]  /*0200*/  STG.E.128 desc[UR4][R2.64], R12 ;  /* 0x0000000c02007986 */ /* 0x000fe2000c101d04 */
[----:B------:R-:W-:Y:S05]  /*0210*/  EXIT ;  /* 0x000000000000794d */ /* 0x000fea0003800000 */
.L_x_0:
[----:B------:R-:W-:-:S00]  /*0220*/  BRA `(.L_x_0) ;  /* 0xfffffffc00fc7947 */ /* 0x000fc0000383ffff */
[----:B------:R-:W-:-:S00]  /*0230*/  NOP ;  /* 0x0000000000007918 */ /* 0x000fc00000000000 */
        /* <DEDUP_REMOVED lines=12> */
.L_x_1:


//--------------------- .nv.shared.reserved.0     --------------------------
	.section	.nv.shared.reserved.0,"aw",@nobits
	.weak		__nv_reservedSMEM_offset_0_alias
	.size		__nv_reservedSMEM_offset_0_alias, 0, 64
	.other		__nv_reservedSMEM_offset_0_alias,@"STO_CUDA_RESERVED_SHARED STV_DEFAULT"
__nv_reservedSMEM_offset_0_alias:
	.zero		0
	.zero		64


//--------------------- .nv.constant0.encoder_fwd_kernel --------------------------
	.section	.nv.constant0.encoder_fwd_kernel,"a",@progbits
	.sectionflags	@""
	.align	4
.nv.constant0.encoder_fwd_kernel:
	.zero		940


//--------------------- SYMBOLS --------------------------

	.type		.nv.reservedSmem.offset0,@object
	.size		.nv.reservedSmem.offset0,0x4
